	.headerflags	@"EF_CUDA_TEXMODE_UNIFIED EF_CUDA_64BIT_ADDRESS EF_CUDA_ACCELERATORS EF_CUDA_SM90 EF_CUDA_VIRTUAL_SM(EF_CUDA_SM90)"
	.elftype	@"ET_EXEC"


//--------------------- .nv.info                  --------------------------
	.section	.nv.info,"",@"SHT_CUDA_INFO"
	.align	4


	//----- nvinfo : EIATTR_REGCOUNT
	.align		4
        /*0000*/ 	.byte	0x04, 0x2f
        /*0002*/ 	.short	(.L_3 - .L_2)
	.align		4
.L_2:
        /*0004*/ 	.word	index@(triton_poi_fused__native_batch_norm_legit_no_training_add_relu_15)
        /*0008*/ 	.word	0x0000001c


	//----- nvinfo : EIATTR_MIN_STACK_SIZE
	.align		4
.L_3:
        /*000c*/ 	.byte	0x04, 0x12
        /*000e*/ 	.short	(.L_5 - .L_4)
	.align		4
.L_4:
        /*0010*/ 	.word	index@(triton_poi_fused__native_batch_norm_legit_no_training_add_relu_15)
        /*0014*/ 	.word	0x00000000


	//----- nvinfo : EIATTR_FRAME_SIZE
	.align		4
.L_5:
        /*0018*/ 	.byte	0x04, 0x11
        /*001a*/ 	.short	(.L_7 - .L_6)
	.align		4
.L_6:
        /*001c*/ 	.word	index@(triton_poi_fused__native_batch_norm_legit_no_training_add_relu_15)
        /*0020*/ 	.word	0x00000000


	//----- nvinfo : EIATTR_MIN_STACK_SIZE
	.align		4
.L_7:
        /*0024*/ 	.byte	0x04, 0x12
        /*0026*/ 	.short	(.L_9 - .L_8)
	.align		4
.L_8:
        /*0028*/ 	.word	index@(triton_poi_fused__native_batch_norm_legit_no_training_add_relu_15)
        /*002c*/ 	.word	0x00000000
.L_9:


//--------------------- .nv.info.triton_poi_fused__native_batch_norm_legit_no_training_add_relu_15 --------------------------
	.section	.nv.info.triton_poi_fused__native_batch_norm_legit_no_training_add_relu_15,"",@"SHT_CUDA_INFO"
	.sectionflags	@""
	.align	4


	//----- nvinfo : EIATTR_CUDA_API_VERSION
	.align		4
        /*0000*/ 	.byte	0x04, 0x37
        /*0002*/ 	.short	(.L_11 - .L_10)
.L_10:
        /*0004*/ 	.word	0x0000007c


	//----- nvinfo : EIATTR_KPARAM_INFO
	.align		4
.L_11:
        /*0008*/ 	.byte	0x04, 0x17
        /*000a*/ 	.short	(.L_13 - .L_12)
.L_12:
        /*000c*/ 	.word	0x00000000
        /*0010*/ 	.short	0x000b
        /*0012*/ 	.short	0x0058
        /*0014*/ 	.byte	0x00, 0xf0, 0x11, 0x00


	//----- nvinfo : EIATTR_KPARAM_INFO
	.align		4
.L_13:
        /*0018*/ 	.byte	0x04, 0x17
        /*001a*/ 	.short	(.L_15 - .L_14)
.L_14:
        /*001c*/ 	.word	0x00000000
        /*0020*/ 	.short	0x000a
        /*0022*/ 	.short	0x0050
        /*0024*/ 	.byte	0x00, 0xf4, 0x21, 0x00


	//----- nvinfo : EIATTR_KPARAM_INFO
	.align		4
.L_15:
        /*0028*/ 	.byte	0x04, 0x17
        /*002a*/ 	.short	(.L_17 - .L_16)
.L_16:
        /*002c*/ 	.word	0x00000000
        /*0030*/ 	.short	0x0009
        /*0032*/ 	.short	0x0048
        /*0034*/ 	.byte	0x00, 0xf4, 0x21, 0x00


	//----- nvinfo : EIATTR_KPARAM_INFO
	.align		4
.L_17:
        /*0038*/ 	.byte	0x04, 0x17
        /*003a*/ 	.short	(.L_19 - .L_18)
.L_18:
        /*003c*/ 	.word	0x00000000
        /*0040*/ 	.short	0x0008
        /*0042*/ 	.short	0x0040
        /*0044*/ 	.byte	0x00, 0xf4, 0x21, 0x00


	//----- nvinfo : EIATTR_KPARAM_INFO
	.align		4
.L_19:
        /*0048*/ 	.byte	0x04, 0x17
        /*004a*/ 	.short	(.L_21 - .L_20)
.L_20:
        /*004c*/ 	.word	0x00000000
        /*0050*/ 	.short	0x0007
        /*0052*/ 	.short	0x0038
        /*0054*/ 	.byte	0x00, 0xf4, 0x21, 0x00


	//----- nvinfo : EIATTR_KPARAM_INFO
	.align		4
.L_21:
        /*0058*/ 	.byte	0x04, 0x17
        /*005a*/ 	.short	(.L_23 - .L_22)
.L_22:
        /*005c*/ 	.word	0x00000000
        /*0060*/ 	.short	0x0006
        /*0062*/ 	.short	0x0030
        /*0064*/ 	.byte	0x00, 0xf4, 0x21, 0x00


	//----- nvinfo : EIATTR_KPARAM_INFO
	.align		4
.L_23:
        /*0068*/ 	.byte	0x04, 0x17
        /*006a*/ 	.short	(.L_25 - .L_24)
.L_24:
        /*006c*/ 	.word	0x00000000
        /*0070*/ 	.short	0x0005
        /*0072*/ 	.short	0x0028
        /*0074*/ 	.byte	0x00, 0xf4, 0x21, 0x00


	//----- nvinfo : EIATTR_KPARAM_INFO
	.align		4
.L_25:
        /*0078*/ 	.byte	0x04, 0x17
        /*007a*/ 	.short	(.L_27 - .L_26)
.L_26:
        /*007c*/ 	.word	0x00000000
        /*0080*/ 	.short	0x0004
        /*0082*/ 	.short	0x0020
        /*0084*/ 	.byte	0x00, 0xf4, 0x21, 0x00


	//----- nvinfo : EIATTR_KPARAM_INFO
	.align		4
.L_27:
        /*0088*/ 	.byte	0x04, 0x17
        /*008a*/ 	.short	(.L_29 - .L_28)
.L_28:
        /*008c*/ 	.word	0x00000000
        /*0090*/ 	.short	0x0003
        /*0092*/ 	.short	0x0018
        /*0094*/ 	.byte	0x00, 0xf4, 0x21, 0x00


	//----- nvinfo : EIATTR_KPARAM_INFO
	.align		4
.L_29:
        /*0098*/ 	.byte	0x04, 0x17
        /*009a*/ 	.short	(.L_31 - .L_30)
.L_30:
        /*009c*/ 	.word	0x00000000
        /*00a0*/ 	.short	0x0002
        /*00a2*/ 	.short	0x0010
        /*00a4*/ 	.byte	0x00, 0xf4, 0x21, 0x00


	//----- nvinfo : EIATTR_KPARAM_INFO
	.align		4
.L_31:
        /*00a8*/ 	.byte	0x04, 0x17
        /*00aa*/ 	.short	(.L_33 - .L_32)
.L_32:
        /*00ac*/ 	.word	0x00000000
        /*00b0*/ 	.short	0x0001
        /*00b2*/ 	.short	0x0008
        /*00b4*/ 	.byte	0x00, 0xf4, 0x21, 0x00


	//----- nvinfo : EIATTR_KPARAM_INFO
	.align		4
.L_33:
        /*00b8*/ 	.byte	0x04, 0x17
        /*00ba*/ 	.short	(.L_35 - .L_34)
.L_34:
        /*00bc*/ 	.word	0x00000000
        /*00c0*/ 	.short	0x0000
        /*00c2*/ 	.short	0x0000
        /*00c4*/ 	.byte	0x00, 0xf4, 0x21, 0x00


	//----- nvinfo : EIATTR_SPARSE_MMA_MASK
	.align		4
.L_35:
        /*00c8*/ 	.byte	0x03, 0x50
        /*00ca*/ 	.short	0x0000


	//----- nvinfo : EIATTR_MAXREG_COUNT
	.align		4
        /*00cc*/ 	.byte	0x03, 0x1b
        /*00ce*/ 	.short	0x00ff


	//----- nvinfo : EIATTR_EXIT_INSTR_OFFSETS
	.align		4
        /*00d0*/ 	.byte	0x04, 0x1c
        /*00d2*/ 	.short	(.L_37 - .L_36)


	//   ....[0]....
.L_36:
        /*00d4*/ 	.word	0x000004a0


	//----- nvinfo : EIATTR_REQNTID
	.align		4
.L_37:
        /*00d8*/ 	.byte	0x04, 0x10
        /*00da*/ 	.short	(.L_39 - .L_38)
.L_38:
        /*00dc*/ 	.word	0x00000080
        /*00e0*/ 	.word	0x00000001
        /*00e4*/ 	.word	0x00000001


	//----- nvinfo : EIATTR_CBANK_PARAM_SIZE
	.align		4
.L_39:
        /*00e8*/ 	.byte	0x03, 0x19
        /*00ea*/ 	.short	0x005c


	//----- nvinfo : EIATTR_PARAM_CBANK
	.align		4
        /*00ec*/ 	.byte	0x04, 0x0a
        /*00ee*/ 	.short	(.L_41 - .L_40)
	.align		4
.L_40:
        /*00f0*/ 	.word	index@(.nv.constant0.triton_poi_fused__native_batch_norm_legit_no_training_add_relu_15)
        /*00f4*/ 	.short	0x0210
        /*00f6*/ 	.short	0x005c


	//----- nvinfo : EIATTR_SW_WAR
	.align		4
.L_41:
        /*00f8*/ 	.byte	0x04, 0x36
        /*00fa*/ 	.short	(.L_43 - .L_42)
.L_42:
        /*00fc*/ 	.word	0x00000008
.L_43:


//--------------------- .nv.callgraph             --------------------------
	.section	.nv.callgraph,"",@"SHT_CUDA_CALLGRAPH"
	.align	4
	.sectionentsize	8
	.align		4
        /*0000*/ 	.word	0x00000000
	.align		4
        /*0004*/ 	.word	0xffffffff
	.align		4
        /*0008*/ 	.word	0x00000000
	.align		4
        /*000c*/ 	.word	0xfffffffe
	.align		4
        /*0010*/ 	.word	0x00000000
	.align		4
        /*0014*/ 	.word	0xfffffffd
	.align		4
        /*0018*/ 	.word	0x00000000
	.align		4
        /*001c*/ 	.word	0xfffffffc


//--------------------- .nv.constant4             --------------------------
	.section	.nv.constant4,"a",@progbits
	.align	8
	.align		8
.nv.constant4:
        /*0000*/ 	.dword	_$_str
	.align		8
        /*0008*/ 	.dword	_$_str_$_2


//--------------------- .text.triton_poi_fused__native_batch_norm_legit_no_training_add_relu_15 --------------------------
	.section	.text.triton_poi_fused__native_batch_norm_legit_no_training_add_relu_15,"ax",@progbits
	.align	128
        .global         triton_poi_fused__native_batch_norm_legit_no_training_add_relu_15
        .type           triton_poi_fused__native_batch_norm_legit_no_training_add_relu_15,@function
        .size           triton_poi_fused__native_batch_norm_legit_no_training_add_relu_15,(.L_x_1 - triton_poi_fused__native_batch_norm_legit_no_training_add_relu_15)
        .other          triton_poi_fused__native_batch_norm_legit_no_training_add_relu_15,@"STO_CUDA_ENTRY STV_DEFAULT"
triton_poi_fused__native_batch_norm_legit_no_training_add_relu_15:
.text.triton_poi_fused__native_batch_norm_legit_no_training_add_relu_15:
[----:B------:R-:W-:Y:S01]  /*0000*/  LDC R1, c[0x0][0x28] ;  /* 0x00000a00ff017b82 */ /* 0x000fe20000000800 */
[----:B------:R-:W1:Y:S07]  /*0010*/  S2R R10, SR_TID.X ;  /* 0x00000000000a7919 */ /* 0x000e6e0000002100 */
[----:B------:R-:W2:Y:S01]  /*0020*/  LDC.64 R14, c[0x0][0x228] ;  /* 0x00008a00ff0e7b82 */ /* 0x000ea20000000a00 */
[----:B------:R-:W-:Y:S01]  /*0030*/  ULDC.64 UR4, c[0x0][0x208] ;  /* 0x0000820000047ab9 */ /* 0x000fe20000000a00 */
[----:B------:R-:W3:Y:S06]  /*0040*/  S2R R3, SR_CTAID.X ;  /* 0x0000000000037919 */ /* 0x000eec0000002500 */
[----:B------:R-:W4:Y:S08]  /*0050*/  LDC.64 R22, c[0x0][0x250] ;  /* 0x00009400ff167b82 */ /* 0x000f300000000a00 */
[----:B------:R-:W5:Y:S08]  /*0060*/  LDC.64 R18, c[0x0][0x248] ;  /* 0x00009200ff127b82 */ /* 0x000f700000000a00 */
[----:B------:R-:W5:Y:S01]  /*0070*/  LDC.64 R24, c[0x0][0x218] ;  /* 0x00008600ff187b82 */ /* 0x000f620000000a00 */
[----:B-1----:R-:W-:-:S07]  /*0080*/  LOP3.LUT R10, R10, 0x7f, RZ, 0xc0, !PT ;  /* 0x0000007f0a0a7812 */ /* 0x002fce00078ec0ff */
[----:B------:R-:W1:Y:S01]  /*0090*/  LDC.64 R16, c[0x0][0x220] ;  /* 0x00008800ff107b82 */ /* 0x000e620000000a00 */
[----:B---3--:R-:W-:Y:S02]  /*00a0*/  SHF.R.S32.HI R0, RZ, 0x18, R3 ;  /* 0x00000018ff007819 */ /* 0x008fe40000011403 */
[----:B------:R-:W-:Y:S02]  /*00b0*/  LEA R10, R3, R10, 0x7 ;  /* 0x0000000a030a7211 */ /* 0x000fe400078e38ff */
[----:B------:R-:W-:-:S03]  /*00c0*/  SGXT R3, R0, 0x1 ;  /* 0x000000010003781a */ /* 0x000fc60000000200 */
[----:B------:R-:W3:Y:S01]  /*00d0*/  LDC.64 R20, c[0x0][0x240] ;  /* 0x00009000ff147b82 */ /* 0x000ee20000000a00 */
[----:B------:R-:W-:-:S04]  /*00e0*/  LEA.HI R3, R3, R10, RZ, 0x7 ;  /* 0x0000000a03037211 */ /* 0x000fc800078f38ff */
[----:B------:R-:W-:-:S03]  /*00f0*/  LOP3.LUT R3, R3, 0xffffff80, RZ, 0xc0, !PT ;  /* 0xffffff8003037812 */ /* 0x000fc600078ec0ff */
[----:B------:R-:W3:Y:S01]  /*0100*/  LDC.64 R8, c[0x0][0x230] ;  /* 0x00008c00ff087b82 */ /* 0x000ee20000000a00 */
[----:B------:R-:W-:-:S05]  /*0110*/  IADD3 R13, R10, -R3, RZ ;  /* 0x800000030a0d7210 */ /* 0x000fca0007ffe0ff */
[C---:B--2---:R-:W-:Y:S02]  /*0120*/  IMAD.WIDE R14, R13.reuse, 0x4, R14 ;  /* 0x000000040d0e7825 */ /* 0x044fe400078e020e */
[----:B------:R-:W2:Y:S02]  /*0130*/  LDC.64 R6, c[0x0][0x238] ;  /* 0x00008e00ff067b82 */ /* 0x000ea40000000a00 */
[C---:B----4-:R-:W-:Y:S01]  /*0140*/  IMAD.WIDE R22, R13.reuse, 0x4, R22 ;  /* 0x000000040d167825 */ /* 0x050fe200078e0216 */
[----:B------:R4:W2:Y:S04]  /*0150*/  LDG.E.EL R0, desc[UR4][R14.64] ;  /* 0x000000040e007981 */ /* 0x0008a8000c2e1900 */
[----:B------:R-:W2:Y:S01]  /*0160*/  LDG.E.EL R11, desc[UR4][R22.64] ;  /* 0x00000004160b7981 */ /* 0x000ea2000c2e1900 */
[----:B------:R-:W2:Y:S01]  /*0170*/  LDC.64 R4, c[0x0][0x258] ;  /* 0x00009600ff047b82 */ /* 0x000ea20000000a00 */
[----:B-----5:R-:W-:-:S04]  /*0180*/  IMAD.WIDE R18, R13, 0x4, R18 ;  /* 0x000000040d127825 */ /* 0x020fc800078e0212 */
[C---:B0---4-:R-:W-:Y:S02]  /*0190*/  IMAD.WIDE R14, R10.reuse, 0x4, R24 ;  /* 0x000000040a0e7825 */ /* 0x051fe400078e0218 */
[----:B------:R-:W4:Y:S01]  /*01a0*/  LDG.E.EL R19, desc[UR4][R18.64] ;  /* 0x0000000412137981 */ /* 0x000f22000c2e1900 */
[----:B------:R-:W0:Y:S01]  /*01b0*/  LDC.64 R2, c[0x0][0x260] ;  /* 0x00009800ff027b82 */ /* 0x000e220000000a00 */
[C---:B-1----:R-:W-:Y:S02]  /*01c0*/  IMAD.WIDE R16, R13.reuse, 0x4, R16 ;  /* 0x000000040d107825 */ /* 0x042fe400078e0210 */
[----:B------:R-:W5:Y:S02]  /*01d0*/  LDG.E R14, desc[UR4][R14.64] ;  /* 0x000000040e0e7981 */ /* 0x000f64000c1e1900 */
[----:B---3--:R-:W-:Y:S02]  /*01e0*/  IMAD.WIDE R20, R10, 0x4, R20 ;  /* 0x000000040a147825 */ /* 0x008fe400078e0214 */
[----:B------:R-:W5:Y:S02]  /*01f0*/  LDG.E.EL R17, desc[UR4][R16.64] ;  /* 0x0000000410117981 */ /* 0x000f64000c2e1900 */
[----:B------:R-:W-:-:S02]  /*0200*/  IMAD.WIDE R8, R13, 0x4, R8 ;  /* 0x000000040d087825 */ /* 0x000fc400078e0208 */
[----:B------:R-:W4:Y:S02]  /*0210*/  LDG.E R12, desc[UR4][R20.64] ;  /* 0x00000004140c7981 */ /* 0x000f24000c1e1900 */
[C---:B--2---:R-:W-:Y:S02]  /*0220*/  IMAD.WIDE R6, R13.reuse, 0x4, R6 ;  /* 0x000000040d067825 */ /* 0x044fe400078e0206 */
[----:B------:R-:W2:Y:S02]  /*0230*/  LDG.E.EL R8, desc[UR4][R8.64] ;  /* 0x0000000408087981 */ /* 0x000ea4000c2e1900 */
[C---:B------:R-:W-:Y:S02]  /*0240*/  IMAD.WIDE R4, R13.reuse, 0x4, R4 ;  /* 0x000000040d047825 */ /* 0x040fe400078e0204 */
[----:B------:R-:W2:Y:S04]  /*0250*/  LDG.E.EL R7, desc[UR4][R6.64] ;  /* 0x0000000406077981 */ /* 0x000ea8000c2e1900 */
[----:B------:R1:W3:Y:S01]  /*0260*/  LDG.E.EL R4, desc[UR4][R4.64] ;  /* 0x0000000404047981 */ /* 0x0002e2000c2e1900 */
[----:B0-----:R-:W-:-:S05]  /*0270*/  IMAD.WIDE R2, R13, 0x4, R2 ;  /* 0x000000040d027825 */ /* 0x001fca00078e0202 */
[----:B------:R0:W3:Y:S01]  /*0280*/  LDG.E.EL R13, desc[UR4][R2.64] ;  /* 0x00000004020d7981 */ /* 0x0000e2000c2e1900 */
[----:B-1----:R-:W-:Y:S01]  /*0290*/  HFMA2.MMA R5, -RZ, RZ, 1.625, 0 ;  /* 0x3e800000ff057435 */ /* 0x002fe200000001ff */
[----:B0-----:R-:W0:Y:S02]  /*02a0*/  LDC.64 R2, c[0x0][0x210] ;  /* 0x00008400ff027b82 */ /* 0x001e240000000a00 */
[----:B0-----:R-:W-:-:S04]  /*02b0*/  IMAD.WIDE R2, R10, 0x4, R2 ;  /* 0x000000040a027825 */ /* 0x001fc800078e0202 */
[----:B------:R-:W-:Y:S01]  /*02c0*/  FADD R0, R0, 9.9999997473787516356e-06 ;  /* 0x3727c5ac00007421 */ /* 0x000fe20000000000 */
[----:B------:R-:W-:-:S03]  /*02d0*/  FADD R11, R11, 9.9999997473787516356e-06 ;  /* 0x3727c5ac0b0b7421 */ /* 0x000fc60000000000 */
[----:B------:R-:W0:Y:S08]  /*02e0*/  MUFU.SQRT R15, R0 ;  /* 0x00000000000f7308 */ /* 0x000e300000002000 */
[----:B------:R-:W1:Y:S01]  /*02f0*/  MUFU.SQRT R16, R11 ;  /* 0x0000000b00107308 */ /* 0x000e620000002000 */
[C---:B0-----:R-:W-:Y:S02]  /*0300*/  FSETP.GT.AND P0, PT, R15.reuse, 8.50705917302346158658e+37, PT ;  /* 0x7e8000000f00780b */ /* 0x041fe40003f04000 */
[----:B------:R-:W-:-:S02]  /*0310*/  FSETP.GEU.AND P2, PT, R15, 1.175494350822287508e-38, PT ;  /* 0x008000000f00780b */ /* 0x000fc40003f4e000 */
[C---:B-1----:R-:W-:Y:S02]  /*0320*/  FSETP.GT.AND P1, PT, R16.reuse, 8.50705917302346158658e+37, PT ;  /* 0x7e8000001000780b */ /* 0x042fe40003f24000 */
[----:B------:R-:W-:-:S07]  /*0330*/  FSETP.GEU.AND P3, PT, R16, 1.175494350822287508e-38, PT ;  /* 0x008000001000780b */ /* 0x000fce0003f6e000 */
[----:B------:R-:W-:-:S04]  /*0340*/  @P0 FMUL R15, R15, 0.25 ;  /* 0x3e8000000f0f0820 */ /* 0x000fc80000400000 */
[----:B------:R-:W-:Y:S01]  /*0350*/  @!P2 FMUL R15, R15, 16777216 ;  /* 0x4b8000000f0fa820 */ /* 0x000fe20000400000 */
[----:B------:R-:W-:-:S04]  /*0360*/  @P1 FMUL R16, R16, 0.25 ;  /* 0x3e80000010101820 */ /* 0x000fc80000400000 */
[----:B------:R-:W-:Y:S01]  /*0370*/  @!P3 FMUL R16, R16, 16777216 ;  /* 0x4b8000001010b820 */ /* 0x000fe20000400000 */
[----:B------:R-:W0:Y:S01]  /*0380*/  MUFU.RCP R15, R15 ;  /* 0x0000000f000f7308 */ /* 0x000e220000001000 */
[----:B------:R-:W-:-:S07]  /*0390*/  FSEL R0, R5, 1, P0 ;  /* 0x3f80000005007808 */ /* 0x000fce0000000000 */
[----:B------:R-:W1:Y:S01]  /*03a0*/  MUFU.RCP R16, R16 ;  /* 0x0000001000107308 */ /* 0x000e620000001000 */
[----:B------:R-:W-:Y:S01]  /*03b0*/  FSEL R5, R5, 1, P1 ;  /* 0x3f80000005057808 */ /* 0x000fe20000800000 */
[----:B------:R-:W-:-:S04]  /*03c0*/  @!P2 FMUL R0, R0, 16777216 ;  /* 0x4b8000000000a820 */ /* 0x000fc80000400000 */
[----:B------:R-:W-:Y:S01]  /*03d0*/  @!P3 FMUL R5, R5, 16777216 ;  /* 0x4b8000000505b820 */ /* 0x000fe20000400000 */
[----:B----4-:R-:W-:Y:S01]  /*03e0*/  FADD R12, R12, -R19 ;  /* 0x800000130c0c7221 */ /* 0x010fe20000000000 */
[----:B0-----:R-:W-:Y:S01]  /*03f0*/  FMUL R0, R15, R0 ;  /* 0x000000000f007220 */ /* 0x001fe20000400000 */
[----:B-----5:R-:W-:Y:S01]  /*0400*/  FADD R17, R14, -R17 ;  /* 0x800000110e117221 */ /* 0x020fe20000000000 */
[----:B-1----:R-:W-:-:S03]  /*0410*/  FMUL R5, R16, R5 ;  /* 0x0000000510057220 */ /* 0x002fc60000400000 */
[----:B------:R-:W-:Y:S01]  /*0420*/  FMUL R0, R0, R17 ;  /* 0x0000001100007220 */ /* 0x000fe20000400000 */
[----:B------:R-:W-:-:S03]  /*0430*/  FMUL R5, R5, R12 ;  /* 0x0000000c05057220 */ /* 0x000fc60000400000 */
[----:B--2---:R-:W-:Y:S01]  /*0440*/  FFMA R0, R8, R0, R7 ;  /* 0x0000000008007223 */ /* 0x004fe20000000007 */
[----:B---3--:R-:W-:-:S04]  /*0450*/  FFMA R5, R4, R5, R13 ;  /* 0x0000000504057223 */ /* 0x008fc8000000000d */
[C---:B------:R-:W-:Y:S01]  /*0460*/  FADD R4, R0.reuse, R5 ;  /* 0x0000000500047221 */ /* 0x040fe20000000000 */
[----:B------:R-:W-:-:S04]  /*0470*/  FSETP.GEU.AND P0, PT, R0, -R5, PT ;  /* 0x800000050000720b */ /* 0x000fc80003f0e000 */
[----:B------:R-:W-:-:S05]  /*0480*/  FSEL R5, R4, RZ, P0 ;  /* 0x000000ff04057208 */ /* 0x000fca0000000000 */
[----:B------:R-:W-:Y:S01]  /*0490*/  STG.E desc[UR4][R2.64], R5 ;  /* 0x0000000502007986 */ /* 0x000fe2000c101904 */
[----:B------:R-:W-:Y:S05]  /*04a0*/  EXIT ;  /* 0x000000000000794d */ /* 0x000fea0003800000 */
.L_x_0:
[----:B------:R-:W-:-:S00]  /*04b0*/  BRA `(.L_x_0) ;  /* 0xfffffffc00fc7947 */ /* 0x000fc0000383ffff */
[----:B------:R-:W-:-:S00]  /*04c0*/  NOP ;  /* 0x0000000000007918 */ /* 0x000fc00000000000 */
        /* <DEDUP_REMOVED lines=11> */
.L_x_1:


//--------------------- .nv.global.init           --------------------------
	.section	.nv.global.init,"aw",@progbits
.nv.global.init:
	.type		_$_str,@object
	.size		_$_str,(_$_str_$_2 - _$_str)
_$_str:
        /*0000*/ 	.byte	0x5f, 0x5f, 0x43, 0x55, 0x44, 0x41, 0x5f, 0x46, 0x54, 0x5a, 0x00
	.type		_$_str_$_2,@object
	.size		_$_str_$_2,(.L_1 - _$_str_$_2)
_$_str_$_2:
        /*000b*/ 	.byte	0x5f, 0x5f, 0x43, 0x55, 0x44, 0x41, 0x5f, 0x50, 0x52, 0x45, 0x43, 0x5f, 0x53, 0x51, 0x52, 0x54
        /*001b*/ 	.byte	0x00
.L_1:


//--------------------- .nv.constant0.triton_poi_fused__native_batch_norm_legit_no_training_add_relu_15 --------------------------
	.section	.nv.constant0.triton_poi_fused__native_batch_norm_legit_no_training_add_relu_15,"a",@progbits
	.sectionflags	@""
	.align	4
.nv.constant0.triton_poi_fused__native_batch_norm_legit_no_training_add_relu_15:
	.zero		620
